//
// Generated by NVIDIA NVVM Compiler
//
// Compiler Build ID: CL-36424714
// Cuda compilation tools, release 13.0, V13.0.88
// Based on NVVM 20.0.0
//

.version 9.0
.target sm_100
.address_size 64

	// .globl	_Z10copyKernelI15testingStruct_8EvPT_S2_

.visible .entry _Z10copyKernelI15testingStruct_8EvPT_S2_(
	.param .u64 .ptr .align 1 _Z10copyKernelI15testingStruct_8EvPT_S2__param_0,
	.param .u64 .ptr .align 1 _Z10copyKernelI15testingStruct_8EvPT_S2__param_1
)
{
	.reg .b16 	%rs<9>;
	.reg .b32 	%r<5>;
	.reg .b64 	%rd<8>;

	ld.param.u64 	%rd1, [_Z10copyKernelI15testingStruct_8EvPT_S2__param_0];
	ld.param.u64 	%rd2, [_Z10copyKernelI15testingStruct_8EvPT_S2__param_1];
	cvta.to.global.u64 	%rd3, %rd1;
	cvta.to.global.u64 	%rd4, %rd2;
	mov.u32 	%r1, %tid.x;
	mov.u32 	%r2, %ctaid.x;
	mov.u32 	%r3, %ntid.x;
	mad.lo.s32 	%r4, %r2, %r3, %r1;
	mul.wide.u32 	%rd5, %r4, 8;
	add.s64 	%rd6, %rd3, %rd5;
	add.s64 	%rd7, %rd4, %rd5;
	ld.global.u8 	%rs1, [%rd7];
	ld.global.u8 	%rs2, [%rd7+1];
	ld.global.u8 	%rs3, [%rd7+2];
	ld.global.u8 	%rs4, [%rd7+3];
	ld.global.u8 	%rs5, [%rd7+4];
	ld.global.u8 	%rs6, [%rd7+5];
	ld.global.u8 	%rs7, [%rd7+6];
	ld.global.u8 	%rs8, [%rd7+7];
	st.global.u8 	[%rd6], %rs1;
	st.global.u8 	[%rd6+1], %rs2;
	st.global.u8 	[%rd6+2], %rs3;
	st.global.u8 	[%rd6+3], %rs4;
	st.global.u8 	[%rd6+4], %rs5;
	st.global.u8 	[%rd6+5], %rs6;
	st.global.u8 	[%rd6+6], %rs7;
	st.global.u8 	[%rd6+7], %rs8;
	ret;

}


// ===== COMPILED SASS (sm_100) =====

	.target	sm_100

	.elftype	@"ET_EXEC"


//--------------------- .note.nv.tkinfo           --------------------------
	.section	.note.nv.tkinfo,"",@"SHT_NOTE"
	.sectionflags	@"SHF_NOTE_NV_TKINFO"
	.tkinfo
        /*0018*/ 	.word	0x00000002
        /*0030*/ 	.string	""
        /*0030*/ 	.string	"ptxas"
        /*0030*/ 	.string	"Cuda compilation tools, release 13.0, V13.0.88"
        /*0030*/ 	.string	"Build cuda_13.0.r13.0/compiler.36424714_0"
        /*0030*/ 	.string	"-arch sm_100 -m 64 "



//--------------------- .note.nv.cuinfo           --------------------------
	.section	.note.nv.cuinfo,"",@"SHT_NOTE"
	.sectionflags	@"SHF_NOTE_NV_CUINFO"
        /*0018*/ 	.short	0x0002
        /*001a*/ 	.short	0x0064
        /*001c*/ 	.short	0x0082
	.zero		2


//--------------------- .nv.info                  --------------------------
	.section	.nv.info,"",@"SHT_CUDA_INFO"
	.align	4


	//----- nvinfo : EIATTR_REGCOUNT
	.align		4
        /*0000*/ 	.byte	0x04, 0x2f
        /*0002*/ 	.short	(.L_1 - .L_0)
	.align		4
.L_0:
        /*0004*/ 	.word	index@(_Z10copyKernelI15testingStruct_8EvPT_S2_)
        /*0008*/ 	.word	0x0000001a


	//----- nvinfo : EIATTR_FRAME_SIZE
	.align		4
.L_1:
        /*000c*/ 	.byte	0x04, 0x11
        /*000e*/ 	.short	(.L_3 - .L_2)
	.align		4
.L_2:
        /*0010*/ 	.word	index@(_Z10copyKernelI15testingStruct_8EvPT_S2_)
        /*0014*/ 	.word	0x00000000


	//----- nvinfo : EIATTR_MIN_STACK_SIZE
	.align		4
.L_3:
        /*0018*/ 	.byte	0x04, 0x12
        /*001a*/ 	.short	(.L_5 - .L_4)
	.align		4
.L_4:
        /*001c*/ 	.word	index@(_Z10copyKernelI15testingStruct_8EvPT_S2_)
        /*0020*/ 	.word	0x00000000
.L_5:


//--------------------- .nv.compat                --------------------------
	.section	.nv.compat,"",@"SHT_CUDA_COMPAT_INFO"
	.align	4
        /*0000*/ 	.byte	0x02, 0x09, 0x00, 0x00, 0x02, 0x02, 0x01, 0x00, 0x02, 0x05, 0x05, 0x00, 0x03, 0x07, 0x01, 0x01
        /*0010*/ 	.byte	0x02, 0x03, 0x00, 0x00, 0x02, 0x06, 0x01, 0x00, 0x04, 0x0b, 0x08, 0x00, 0x09, 0x00, 0x00, 0x00
        /*0020*/ 	.byte	0x00, 0x00, 0x00, 0x00


//--------------------- .nv.info._Z10copyKernelI15testingStruct_8EvPT_S2_ --------------------------
	.section	.nv.info._Z10copyKernelI15testingStruct_8EvPT_S2_,"",@"SHT_CUDA_INFO"
	.sectionflags	@""
	.align	4


	//----- nvinfo : EIATTR_CUDA_API_VERSION
	.align		4
        /*0000*/ 	.byte	0x04, 0x37
        /*0002*/ 	.short	(.L_7 - .L_6)
.L_6:
        /*0004*/ 	.word	0x00000082


	//----- nvinfo : EIATTR_KPARAM_INFO
	.align		4
.L_7:
        /*0008*/ 	.byte	0x04, 0x17
        /*000a*/ 	.short	(.L_9 - .L_8)
.L_8:
        /*000c*/ 	.word	0x00000000
        /*0010*/ 	.short	0x0001
        /*0012*/ 	.short	0x0008
        /*0014*/ 	.byte	0x00, 0xf5, 0x21, 0x00


	//----- nvinfo : EIATTR_KPARAM_INFO
	.align		4
.L_9:
        /*0018*/ 	.byte	0x04, 0x17
        /*001a*/ 	.short	(.L_11 - .L_10)
.L_10:
        /*001c*/ 	.word	0x00000000
        /*0020*/ 	.short	0x0000
        /*0022*/ 	.short	0x0000
        /*0024*/ 	.byte	0x00, 0xf5, 0x21, 0x00


	//----- nvinfo : EIATTR_SPARSE_MMA_MASK
	.align		4
.L_11:
        /*0028*/ 	.byte	0x03, 0x50
        /*002a*/ 	.short	0x0000


	//----- nvinfo : EIATTR_MAXREG_COUNT
	.align		4
        /*002c*/ 	.byte	0x03, 0x1b
        /*002e*/ 	.short	0x00ff


	//----- nvinfo : EIATTR_MERCURY_ISA_VERSION
	.align		4
        /*0030*/ 	.byte	0x03, 0x5f
        /*0032*/ 	.short	0x0101


	//----- nvinfo : EIATTR_VRC_CTA_INIT_COUNT
	.align		4
        /*0034*/ 	.byte	0x02, 0x4a
	.zero		1
	.zero		1


	//----- nvinfo : EIATTR_EXIT_INSTR_OFFSETS
	.align		4
        /*0038*/ 	.byte	0x04, 0x1c
        /*003a*/ 	.short	(.L_13 - .L_12)


	//   ....[0]....
.L_12:
        /*003c*/ 	.word	0x000001a0


	//----- nvinfo : EIATTR_CBANK_PARAM_SIZE
	.align		4
.L_13:
        /*0040*/ 	.byte	0x03, 0x19
        /*0042*/ 	.short	0x0010


	//----- nvinfo : EIATTR_PARAM_CBANK
	.align		4
        /*0044*/ 	.byte	0x04, 0x0a
        /*0046*/ 	.short	(.L_15 - .L_14)
	.align		4
.L_14:
        /*0048*/ 	.word	index@(.nv.constant0._Z10copyKernelI15testingStruct_8EvPT_S2_)
        /*004c*/ 	.short	0x0380
        /*004e*/ 	.short	0x0010


	//----- nvinfo : EIATTR_SW_WAR
	.align		4
.L_15:
        /*0050*/ 	.byte	0x04, 0x36
        /*0052*/ 	.short	(.L_17 - .L_16)
.L_16:
        /*0054*/ 	.word	0x00000008
.L_17:


//--------------------- .nv.callgraph             --------------------------
	.section	.nv.callgraph,"",@"SHT_CUDA_CALLGRAPH"
	.align	4
	.sectionentsize	8
	.align		4
        /*0000*/ 	.word	0x00000000
	.align		4
        /*0004*/ 	.word	0xffffffff
	.align		4
        /*0008*/ 	.word	0x00000000
	.align		4
        /*000c*/ 	.word	0xfffffffe
	.align		4
        /*0010*/ 	.word	0x00000000
	.align		4
        /*0014*/ 	.word	0xfffffffd
	.align		4
        /*0018*/ 	.word	0x00000000
	.align		4
        /*001c*/ 	.word	0xfffffffc


//--------------------- .text._Z10copyKernelI15testingStruct_8EvPT_S2_ --------------------------
	.section	.text._Z10copyKernelI15testingStruct_8EvPT_S2_,"ax",@progbits
	.align	128
        .global         _Z10copyKernelI15testingStruct_8EvPT_S2_
        .type           _Z10copyKernelI15testingStruct_8EvPT_S2_,@function
        .size           _Z10copyKernelI15testingStruct_8EvPT_S2_,(.L_x_1 - _Z10copyKernelI15testingStruct_8EvPT_S2_)
        .other          _Z10copyKernelI15testingStruct_8EvPT_S2_,@"STO_CUDA_ENTRY STV_DEFAULT"
_Z10copyKernelI15testingStruct_8EvPT_S2_:
.text._Z10copyKernelI15testingStruct_8EvPT_S2_:
[----:B------:R-:W-:Y:S01]  /*0000*/  LDC R1, c[0x0][0x37c] ;  /* 0x0000df00ff017b82 */ /* 0x000fe20000000800 */
[----:B------:R-:W0:Y:S07]  /*0010*/  S2R R7, SR_TID.X ;  /* 0x0000000000077919 */ /* 0x000e2e0000002100 */
[----:B------:R-:W0:Y:S01]  /*0020*/  S2UR UR6, SR_CTAID.X ;  /* 0x00000000000679c3 */ /* 0x000e220000002500 */
[----:B------:R-:W1:Y:S07]  /*0030*/  LDCU.64 UR4, c[0x0][0x358] ;  /* 0x00006b00ff0477ac */ /* 0x000e6e0008000a00 */
[----:B------:R-:W0:Y:S08]  /*0040*/  LDC R0, c[0x0][0x360] ;  /* 0x0000d800ff007b82 */ /* 0x000e300000000800 */
[----:B------:R-:W2:Y:S08]  /*0050*/  LDC.64 R4, c[0x0][0x388] ;  /* 0x0000e200ff047b82 */ /* 0x000eb00000000a00 */
[----:B------:R-:W3:Y:S01]  /*0060*/  LDC.64 R2, c[0x0][0x380] ;  /* 0x0000e000ff027b82 */ /* 0x000ee20000000a00 */
[----:B0-----:R-:W-:-:S04]  /*0070*/  IMAD R7, R0, UR6, R7 ;  /* 0x0000000600077c24 */ /* 0x001fc8000f8e0207 */
[----:B--2---:R-:W-:-:S05]  /*0080*/  IMAD.WIDE.U32 R4, R7, 0x8, R4 ;  /* 0x0000000807047825 */ /* 0x004fca00078e0004 */
[----:B-1----:R-:W2:Y:S04]  /*0090*/  LDG.E.U8 R9, desc[UR4][R4.64] ;  /* 0x0000000404097981 */ /* 0x002ea8000c1e1100 */
[----:B------:R-:W4:Y:S04]  /*00a0*/  LDG.E.U8 R11, desc[UR4][R4.64+0x1] ;  /* 0x00000104040b7981 */ /* 0x000f28000c1e1100 */
[----:B------:R-:W5:Y:S04]  /*00b0*/  LDG.E.U8 R13, desc[UR4][R4.64+0x2] ;  /* 0x00000204040d7981 */ /* 0x000f68000c1e1100 */
[----:B------:R-:W5:Y:S04]  /*00c0*/  LDG.E.U8 R15, desc[UR4][R4.64+0x3] ;  /* 0x00000304040f7981 */ /* 0x000f68000c1e1100 */
[----:B------:R-:W5:Y:S04]  /*00d0*/  LDG.E.U8 R17, desc[UR4][R4.64+0x4] ;  /* 0x0000040404117981 */ /* 0x000f68000c1e1100 */
[----:B------:R-:W5:Y:S04]  /*00e0*/  LDG.E.U8 R19, desc[UR4][R4.64+0x5] ;  /* 0x0000050404137981 */ /* 0x000f68000c1e1100 */
[----:B------:R-:W5:Y:S04]  /*00f0*/  LDG.E.U8 R21, desc[UR4][R4.64+0x6] ;  /* 0x0000060404157981 */ /* 0x000f68000c1e1100 */
[----:B------:R-:W5:Y:S01]  /*0100*/  LDG.E.U8 R23, desc[UR4][R4.64+0x7] ;  /* 0x0000070404177981 */ /* 0x000f62000c1e1100 */
[----:B---3--:R-:W-:-:S05]  /*0110*/  IMAD.WIDE.U32 R2, R7, 0x8, R2 ;  /* 0x0000000807027825 */ /* 0x008fca00078e0002 */
[----:B--2---:R-:W-:Y:S04]  /*0120*/  STG.E.U8 desc[UR4][R2.64], R9 ;  /* 0x0000000902007986 */ /* 0x004fe8000c101104 */
[----:B----4-:R-:W-:Y:S04]  /*0130*/  STG.E.U8 desc[UR4][R2.64+0x1], R11 ;  /* 0x0000010b02007986 */ /* 0x010fe8000c101104 */
[----:B-----5:R-:W-:Y:S04]  /*0140*/  STG.E.U8 desc[UR4][R2.64+0x2], R13 ;  /* 0x0000020d02007986 */ /* 0x020fe8000c101104 */
[----:B------:R-:W-:Y:S04]  /*0150*/  STG.E.U8 desc[UR4][R2.64+0x3], R15 ;  /* 0x0000030f02007986 */ /* 0x000fe8000c101104 */
[----:B------:R-:W-:Y:S04]  /*0160*/  STG.E.U8 desc[UR4][R2.64+0x4], R17 ;  /* 0x0000041102007986 */ /* 0x000fe8000c101104 */
[----:B------:R-:W-:Y:S04]  /*0170*/  STG.E.U8 desc[UR4][R2.64+0x5], R19 ;  /* 0x0000051302007986 */ /* 0x000fe8000c101104 */
[----:B------:R-:W-:Y:S04]  /*0180*/  STG.E.U8 desc[UR4][R2.64+0x6], R21 ;  /* 0x0000061502007986 */ /* 0x000fe8000c101104 */
[----:B------:R-:W-:Y:S01]  /*0190*/  STG.E.U8 desc[UR4][R2.64+0x7], R23 ;  /* 0x0000071702007986 */ /* 0x000fe2000c101104 */
[----:B------:R-:W-:Y:S05]  /*01a0*/  EXIT ;  /* 0x000000000000794d */ /* 0x000fea0003800000 */
.L_x_0:
[----:B------:R-:W-:-:S00]  /*01b0*/  BRA `(.L_x_0) ;  /* 0xfffffffc00fc7947 */ /* 0x000fc0000383ffff */
[----:B------:R-:W-:-:S00]  /*01c0*/  NOP ;  /* 0x0000000000007918 */ /* 0x000fc00000000000 */
        /* <DEDUP_REMOVED lines=11> */
.L_x_1:


//--------------------- .nv.shared.reserved.0     --------------------------
	.section	.nv.shared.reserved.0,"aw",@nobits
	.weak		__nv_reservedSMEM_offset_0_alias
	.size		__nv_reservedSMEM_offset_0_alias, 0, 64
	.other		__nv_reservedSMEM_offset_0_alias,@"STO_CUDA_RESERVED_SHARED STV_DEFAULT"
__nv_reservedSMEM_offset_0_alias:
	.zero		0
	.zero		64


//--------------------- .nv.constant0._Z10copyKernelI15testingStruct_8EvPT_S2_ --------------------------
	.section	.nv.constant0._Z10copyKernelI15testingStruct_8EvPT_S2_,"a",@progbits
	.sectionflags	@""
	.align	4
.nv.constant0._Z10copyKernelI15testingStruct_8EvPT_S2_:
	.zero		912


//--------------------- SYMBOLS --------------------------

	.type		.nv.reservedSmem.offset0,@object
	.size		.nv.reservedSmem.offset0,0x4
